//
// Generated by NVIDIA NVVM Compiler
//
// Compiler Build ID: CL-36424714
// Cuda compilation tools, release 13.0, V13.0.88
// Based on NVVM 20.0.0
//

.version 9.0
.target sm_100
.address_size 64

	// .globl	_Z4testff
.global .align 4 .b8 precalc_xorwow_matrix[102400];
.global .align 4 .b8 precalc_xorwow_offset_matrix[102400];
.global .align 4 .b8 mrg32k3aM1[2304];
.global .align 4 .b8 mrg32k3aM2[2304];
.global .align 4 .b8 mrg32k3aM1SubSeq[2016];
.global .align 4 .b8 mrg32k3aM2SubSeq[2016];
.global .align 4 .b8 mrg32k3aM1Seq[2304];
.global .align 4 .b8 mrg32k3aM2Seq[2304];
.const .align 8 .b8 __cr_lgamma_table[72];

.visible .entry _Z4testff(
	.param .f32 _Z4testff_param_0,
	.param .f32 _Z4testff_param_1
)
{



}


// ===== COMPILED SASS (sm_100) =====

	.target	sm_100

	.elftype	@"ET_EXEC"


//--------------------- .note.nv.tkinfo           --------------------------
	.section	.note.nv.tkinfo,"",@"SHT_NOTE"
	.sectionflags	@"SHF_NOTE_NV_TKINFO"
	.tkinfo
        /*0018*/ 	.word	0x00000002
        /*0030*/ 	.string	""
        /*0030*/ 	.string	"ptxas"
        /*0030*/ 	.string	"Cuda compilation tools, release 13.0, V13.0.88"
        /*0030*/ 	.string	"Build cuda_13.0.r13.0/compiler.36424714_0"
        /*0030*/ 	.string	"-arch sm_100 -m 64 "



//--------------------- .note.nv.cuinfo           --------------------------
	.section	.note.nv.cuinfo,"",@"SHT_NOTE"
	.sectionflags	@"SHF_NOTE_NV_CUINFO"
        /*0018*/ 	.short	0x0002
        /*001a*/ 	.short	0x0064
        /*001c*/ 	.short	0x0082
	.zero		2


//--------------------- .nv.info                  --------------------------
	.section	.nv.info,"",@"SHT_CUDA_INFO"
	.align	4


	//----- nvinfo : EIATTR_REGCOUNT
	.align		4
        /*0000*/ 	.byte	0x04, 0x2f
        /*0002*/ 	.short	(.L_10 - .L_9)
	.align		4
.L_9:
        /*0004*/ 	.word	index@(_Z4testff)
        /*0008*/ 	.word	0x00000004


	//----- nvinfo : EIATTR_FRAME_SIZE
	.align		4
.L_10:
        /*000c*/ 	.byte	0x04, 0x11
        /*000e*/ 	.short	(.L_12 - .L_11)
	.align		4
.L_11:
        /*0010*/ 	.word	index@(_Z4testff)
        /*0014*/ 	.word	0x00000000


	//----- nvinfo : EIATTR_MIN_STACK_SIZE
	.align		4
.L_12:
        /*0018*/ 	.byte	0x04, 0x12
        /*001a*/ 	.short	(.L_14 - .L_13)
	.align		4
.L_13:
        /*001c*/ 	.word	index@(_Z4testff)
        /*0020*/ 	.word	0x00000000
.L_14:


//--------------------- .nv.compat                --------------------------
	.section	.nv.compat,"",@"SHT_CUDA_COMPAT_INFO"
	.align	4
        /*0000*/ 	.byte	0x02, 0x09, 0x00, 0x00, 0x02, 0x02, 0x01, 0x00, 0x02, 0x05, 0x05, 0x00, 0x03, 0x07, 0x01, 0x01
        /*0010*/ 	.byte	0x02, 0x03, 0x00, 0x00, 0x02, 0x06, 0x01, 0x00, 0x04, 0x0b, 0x08, 0x00, 0x09, 0x00, 0x00, 0x00
        /*0020*/ 	.byte	0x00, 0x00, 0x00, 0x00


//--------------------- .nv.info._Z4testff        --------------------------
	.section	.nv.info._Z4testff,"",@"SHT_CUDA_INFO"
	.sectionflags	@""
	.align	4


	//----- nvinfo : EIATTR_CUDA_API_VERSION
	.align		4
        /*0000*/ 	.byte	0x04, 0x37
        /*0002*/ 	.short	(.L_16 - .L_15)
.L_15:
        /*0004*/ 	.word	0x00000082


	//----- nvinfo : EIATTR_KPARAM_INFO
	.align		4
.L_16:
        /*0008*/ 	.byte	0x04, 0x17
        /*000a*/ 	.short	(.L_18 - .L_17)
.L_17:
        /*000c*/ 	.word	0x00000000
        /*0010*/ 	.short	0x0001
        /*0012*/ 	.short	0x0004
        /*0014*/ 	.byte	0x00, 0xf0, 0x11, 0x00


	//----- nvinfo : EIATTR_KPARAM_INFO
	.align		4
.L_18:
        /*0018*/ 	.byte	0x04, 0x17
        /*001a*/ 	.short	(.L_20 - .L_19)
.L_19:
        /*001c*/ 	.word	0x00000000
        /*0020*/ 	.short	0x0000
        /*0022*/ 	.short	0x0000
        /*0024*/ 	.byte	0x00, 0xf0, 0x11, 0x00


	//----- nvinfo : EIATTR_SPARSE_MMA_MASK
	.align		4
.L_20:
        /*0028*/ 	.byte	0x03, 0x50
        /*002a*/ 	.short	0x0000


	//----- nvinfo : EIATTR_MAXREG_COUNT
	.align		4
        /*002c*/ 	.byte	0x03, 0x1b
        /*002e*/ 	.short	0x00ff


	//----- nvinfo : EIATTR_MERCURY_ISA_VERSION
	.align		4
        /*0030*/ 	.byte	0x03, 0x5f
        /*0032*/ 	.short	0x0101


	//----- nvinfo : EIATTR_VRC_CTA_INIT_COUNT
	.align		4
        /*0034*/ 	.byte	0x02, 0x4a
	.zero		1
	.zero		1


	//----- nvinfo : EIATTR_EXIT_INSTR_OFFSETS
	.align		4
        /*0038*/ 	.byte	0x04, 0x1c
        /*003a*/ 	.short	(.L_22 - .L_21)


	//   ....[0]....
.L_21:
        /*003c*/ 	.word	0x00000010


	//----- nvinfo : EIATTR_CBANK_PARAM_SIZE
	.align		4
.L_22:
        /*0040*/ 	.byte	0x03, 0x19
        /*0042*/ 	.short	0x0008


	//----- nvinfo : EIATTR_PARAM_CBANK
	.align		4
        /*0044*/ 	.byte	0x04, 0x0a
        /*0046*/ 	.short	(.L_24 - .L_23)
	.align		4
.L_23:
        /*0048*/ 	.word	index@(.nv.constant0._Z4testff)
        /*004c*/ 	.short	0x0380
        /*004e*/ 	.short	0x0008


	//----- nvinfo : EIATTR_SW_WAR
	.align		4
.L_24:
        /*0050*/ 	.byte	0x04, 0x36
        /*0052*/ 	.short	(.L_26 - .L_25)
.L_25:
        /*0054*/ 	.word	0x00000008
.L_26:


//--------------------- .nv.callgraph             --------------------------
	.section	.nv.callgraph,"",@"SHT_CUDA_CALLGRAPH"
	.align	4
	.sectionentsize	8
	.align		4
        /*0000*/ 	.word	0x00000000
	.align		4
        /*0004*/ 	.word	0xffffffff
	.align		4
        /*0008*/ 	.word	0x00000000
	.align		4
        /*000c*/ 	.word	0xfffffffe
	.align		4
        /*0010*/ 	.word	0x00000000
	.align		4
        /*0014*/ 	.word	0xfffffffd
	.align		4
        /*0018*/ 	.word	0x00000000
	.align		4
        /*001c*/ 	.word	0xfffffffc


//--------------------- .nv.constant4             --------------------------
	.section	.nv.constant4,"a",@progbits
	.align	8
	.align		8
.nv.constant4:
        /*0000*/ 	.dword	precalc_xorwow_matrix
	.align		8
        /*0008*/ 	.dword	precalc_xorwow_offset_matrix
	.align		8
        /*0010*/ 	.dword	mrg32k3aM1
	.align		8
        /*0018*/ 	.dword	mrg32k3aM2
	.align		8
        /*0020*/ 	.dword	mrg32k3aM1SubSeq
	.align		8
        /*0028*/ 	.dword	mrg32k3aM2SubSeq
	.align		8
        /*0030*/ 	.dword	mrg32k3aM1Seq
	.align		8
        /*0038*/ 	.dword	mrg32k3aM2Seq


//--------------------- .nv.constant3             --------------------------
	.section	.nv.constant3,"a",@progbits
	.align	8
.nv.constant3:
	.type		__cr_lgamma_table,@object
	.size		__cr_lgamma_table,(.L_8 - __cr_lgamma_table)
__cr_lgamma_table:
        /*0000*/ 	.byte	0x00, 0x00, 0x00, 0x00, 0x00, 0x00, 0x00, 0x00, 0x00, 0x00, 0x00, 0x00, 0x00, 0x00, 0x00, 0x00
        /*0010*/ 	.byte	0xef, 0x39, 0xfa, 0xfe, 0x42, 0x2e, 0xe6, 0x3f, 0x02, 0x20, 0x2a, 0xfa, 0x0b, 0xab, 0xfc, 0x3f
        /*0020*/ 	.byte	0xf9, 0x2c, 0x92, 0x7c, 0xa7, 0x6c, 0x09, 0x40, 0xc9, 0x79, 0x44, 0x3c, 0x64, 0x26, 0x13, 0x40
        /*0030*/ 	.byte	0xca, 0x01, 0xcf, 0x3a, 0x27, 0x51, 0x1a, 0x40, 0x30, 0xcc, 0x2d, 0xf3, 0xe1, 0x0c, 0x21, 0x40
        /*0040*/ 	.byte	0x0d, 0xb7, 0xfc, 0x82, 0x8e, 0x35, 0x25, 0x40
.L_8:


//--------------------- .text._Z4testff           --------------------------
	.section	.text._Z4testff,"ax",@progbits
	.align	128
        .global         _Z4testff
        .type           _Z4testff,@function
        .size           _Z4testff,(.L_x_1 - _Z4testff)
        .other          _Z4testff,@"STO_CUDA_ENTRY STV_DEFAULT"
_Z4testff:
.text._Z4testff:
[----:B------:R-:W-:Y:S01]  /*0000*/  LDC R1, c[0x0][0x37c] ;  /* 0x0000df00ff017b82 */ /* 0x000fe20000000800 */
[----:B------:R-:W-:Y:S05]  /*0010*/  EXIT ;  /* 0x000000000000794d */ /* 0x000fea0003800000 */
.L_x_0:
[----:B------:R-:W-:-:S00]  /*0020*/  BRA `(.L_x_0) ;  /* 0xfffffffc00fc7947 */ /* 0x000fc0000383ffff */
[----:B------:R-:W-:-:S00]  /*0030*/  NOP ;  /* 0x0000000000007918 */ /* 0x000fc00000000000 */
        /* <DEDUP_REMOVED lines=12> */
.L_x_1:


//--------------------- .nv.global.init           --------------------------
	.section	.nv.global.init,"aw",@progbits
	.align	4
.nv.global.init:
	.type		mrg32k3aM1SubSeq,@object
	.size		mrg32k3aM1SubSeq,(mrg32k3aM2SubSeq - mrg32k3aM1SubSeq)
mrg32k3aM1SubSeq:
        /*0000*/ 	.byte	0x0b, 0xcc, 0xee, 0x04, 0x73, 0x29, 0x8b, 0x6f, 0xf6, 0x53, 0x03, 0xf6, 0x23, 0xf6, 0xea, 0xda
        /* <DEDUP_REMOVED lines=125> */
	.type		mrg32k3aM2SubSeq,@object
	.size		mrg32k3aM2SubSeq,(mrg32k3aM1 - mrg32k3aM2SubSeq)
mrg32k3aM2SubSeq:
        /* <DEDUP_REMOVED lines=126> */
	.type		mrg32k3aM1,@object
	.size		mrg32k3aM1,(mrg32k3aM1Seq - mrg32k3aM1)
mrg32k3aM1:
        /* <DEDUP_REMOVED lines=144> */
	.type		mrg32k3aM1Seq,@object
	.size		mrg32k3aM1Seq,(mrg32k3aM2 - mrg32k3aM1Seq)
mrg32k3aM1Seq:
        /* <DEDUP_REMOVED lines=144> */
	.type		mrg32k3aM2,@object
	.size		mrg32k3aM2,(mrg32k3aM2Seq - mrg32k3aM2)
mrg32k3aM2:
        /* <DEDUP_REMOVED lines=144> */
	.type		mrg32k3aM2Seq,@object
	.size		mrg32k3aM2Seq,(precalc_xorwow_matrix - mrg32k3aM2Seq)
mrg32k3aM2Seq:
        /* <DEDUP_REMOVED lines=144> */
	.type		precalc_xorwow_matrix,@object
	.size		precalc_xorwow_matrix,(precalc_xorwow_offset_matrix - precalc_xorwow_matrix)
precalc_xorwow_matrix:
        /* <DEDUP_REMOVED lines=6400> */
	.type		precalc_xorwow_offset_matrix,@object
	.size		precalc_xorwow_offset_matrix,(.L_1 - precalc_xorwow_offset_matrix)
precalc_xorwow_offset_matrix:
        /* <DEDUP_REMOVED lines=6400> */
.L_1:


//--------------------- .nv.shared.reserved.0     --------------------------
	.section	.nv.shared.reserved.0,"aw",@nobits
	.weak		__nv_reservedSMEM_offset_0_alias
	.size		__nv_reservedSMEM_offset_0_alias, 0, 64
	.other		__nv_reservedSMEM_offset_0_alias,@"STO_CUDA_RESERVED_SHARED STV_DEFAULT"
__nv_reservedSMEM_offset_0_alias:
	.zero		0
	.zero		64


//--------------------- .nv.constant0._Z4testff   --------------------------
	.section	.nv.constant0._Z4testff,"a",@progbits
	.sectionflags	@""
	.align	4
.nv.constant0._Z4testff:
	.zero		904


//--------------------- SYMBOLS --------------------------

	.type		.nv.reservedSmem.offset0,@object
	.size		.nv.reservedSmem.offset0,0x4
